//
// Generated by NVIDIA NVVM Compiler
//
// Compiler Build ID: CL-36424714
// Cuda compilation tools, release 13.0, V13.0.88
// Based on NVVM 20.0.0
//

.version 9.0
.target sm_100
.address_size 64

	// .globl	default_function_kernel

.visible .entry default_function_kernel(
	.param .u64 .ptr .align 1 default_function_kernel_param_0,
	.param .u64 .ptr .align 1 default_function_kernel_param_1
)
{
	.reg .pred 	%p<4>;
	.reg .b32 	%r<13>;
	.reg .b32 	%f<64>;
	.reg .b64 	%rd<13>;

	ld.param.u64 	%rd7, [default_function_kernel_param_0];
	ld.param.u64 	%rd6, [default_function_kernel_param_1];
	cvta.to.global.u64 	%rd8, %rd7;
	add.s64 	%rd1, %rd8, 56;
	mov.b32 	%r10, 0;
	mov.f32 	%f63, 0f7F7FFFFD;
$L__BB0_1:
	mul.wide.u32 	%rd9, %r10, 1344;
	add.s64 	%rd2, %rd1, %rd9;
	mov.b32 	%r11, 0;
$L__BB0_2:
	mul.wide.u32 	%rd10, %r11, 448;
	add.s64 	%rd12, %rd2, %rd10;
	mov.b32 	%r12, 0;
$L__BB0_3:
	ld.global.nc.f32 	%f6, [%rd12+-56];
	min.f32 	%f7, %f63, %f6;
	ld.global.nc.f32 	%f8, [%rd12+-52];
	min.f32 	%f9, %f7, %f8;
	ld.global.nc.f32 	%f10, [%rd12+-48];
	min.f32 	%f11, %f9, %f10;
	ld.global.nc.f32 	%f12, [%rd12+-44];
	min.f32 	%f13, %f11, %f12;
	ld.global.nc.f32 	%f14, [%rd12+-40];
	min.f32 	%f15, %f13, %f14;
	ld.global.nc.f32 	%f16, [%rd12+-36];
	min.f32 	%f17, %f15, %f16;
	ld.global.nc.f32 	%f18, [%rd12+-32];
	min.f32 	%f19, %f17, %f18;
	ld.global.nc.f32 	%f20, [%rd12+-28];
	min.f32 	%f21, %f19, %f20;
	ld.global.nc.f32 	%f22, [%rd12+-24];
	min.f32 	%f23, %f21, %f22;
	ld.global.nc.f32 	%f24, [%rd12+-20];
	min.f32 	%f25, %f23, %f24;
	ld.global.nc.f32 	%f26, [%rd12+-16];
	min.f32 	%f27, %f25, %f26;
	ld.global.nc.f32 	%f28, [%rd12+-12];
	min.f32 	%f29, %f27, %f28;
	ld.global.nc.f32 	%f30, [%rd12+-8];
	min.f32 	%f31, %f29, %f30;
	ld.global.nc.f32 	%f32, [%rd12+-4];
	min.f32 	%f33, %f31, %f32;
	ld.global.nc.f32 	%f34, [%rd12];
	min.f32 	%f35, %f33, %f34;
	ld.global.nc.f32 	%f36, [%rd12+4];
	min.f32 	%f37, %f35, %f36;
	ld.global.nc.f32 	%f38, [%rd12+8];
	min.f32 	%f39, %f37, %f38;
	ld.global.nc.f32 	%f40, [%rd12+12];
	min.f32 	%f41, %f39, %f40;
	ld.global.nc.f32 	%f42, [%rd12+16];
	min.f32 	%f43, %f41, %f42;
	ld.global.nc.f32 	%f44, [%rd12+20];
	min.f32 	%f45, %f43, %f44;
	ld.global.nc.f32 	%f46, [%rd12+24];
	min.f32 	%f47, %f45, %f46;
	ld.global.nc.f32 	%f48, [%rd12+28];
	min.f32 	%f49, %f47, %f48;
	ld.global.nc.f32 	%f50, [%rd12+32];
	min.f32 	%f51, %f49, %f50;
	ld.global.nc.f32 	%f52, [%rd12+36];
	min.f32 	%f53, %f51, %f52;
	ld.global.nc.f32 	%f54, [%rd12+40];
	min.f32 	%f55, %f53, %f54;
	ld.global.nc.f32 	%f56, [%rd12+44];
	min.f32 	%f57, %f55, %f56;
	ld.global.nc.f32 	%f58, [%rd12+48];
	min.f32 	%f59, %f57, %f58;
	ld.global.nc.f32 	%f60, [%rd12+52];
	min.f32 	%f63, %f59, %f60;
	add.s32 	%r12, %r12, 4;
	add.s64 	%rd12, %rd12, 112;
	setp.ne.s32 	%p1, %r12, 16;
	@%p1 bra 	$L__BB0_3;
	add.s32 	%r11, %r11, 1;
	setp.ne.s32 	%p2, %r11, 3;
	@%p2 bra 	$L__BB0_2;
	add.s32 	%r10, %r10, 1;
	setp.ne.s32 	%p3, %r10, 6;
	@%p3 bra 	$L__BB0_1;
	cvta.to.global.u64 	%rd11, %rd6;
	st.global.f32 	[%rd11], %f63;
	ret;

}


// ===== COMPILED SASS (sm_100) =====

	.target	sm_100

	.elftype	@"ET_EXEC"


//--------------------- .note.nv.tkinfo           --------------------------
	.section	.note.nv.tkinfo,"",@"SHT_NOTE"
	.sectionflags	@"SHF_NOTE_NV_TKINFO"
	.tkinfo
        /*0018*/ 	.word	0x00000002
        /*0030*/ 	.string	""
        /*0030*/ 	.string	"ptxas"
        /*0030*/ 	.string	"Cuda compilation tools, release 13.0, V13.0.88"
        /*0030*/ 	.string	"Build cuda_13.0.r13.0/compiler.36424714_0"
        /*0030*/ 	.string	"-arch sm_100 -m 64 "



//--------------------- .note.nv.cuinfo           --------------------------
	.section	.note.nv.cuinfo,"",@"SHT_NOTE"
	.sectionflags	@"SHF_NOTE_NV_CUINFO"
        /*0018*/ 	.short	0x0002
        /*001a*/ 	.short	0x0064
        /*001c*/ 	.short	0x0082
	.zero		2


//--------------------- .nv.info                  --------------------------
	.section	.nv.info,"",@"SHT_CUDA_INFO"
	.align	4


	//----- nvinfo : EIATTR_REGCOUNT
	.align		4
        /*0000*/ 	.byte	0x04, 0x2f
        /*0002*/ 	.short	(.L_1 - .L_0)
	.align		4
.L_0:
        /*0004*/ 	.word	index@(default_function_kernel)
        /*0008*/ 	.word	0x0000001e


	//----- nvinfo : EIATTR_FRAME_SIZE
	.align		4
.L_1:
        /*000c*/ 	.byte	0x04, 0x11
        /*000e*/ 	.short	(.L_3 - .L_2)
	.align		4
.L_2:
        /*0010*/ 	.word	index@(default_function_kernel)
        /*0014*/ 	.word	0x00000000


	//----- nvinfo : EIATTR_MIN_STACK_SIZE
	.align		4
.L_3:
        /*0018*/ 	.byte	0x04, 0x12
        /*001a*/ 	.short	(.L_5 - .L_4)
	.align		4
.L_4:
        /*001c*/ 	.word	index@(default_function_kernel)
        /*0020*/ 	.word	0x00000000
.L_5:


//--------------------- .nv.compat                --------------------------
	.section	.nv.compat,"",@"SHT_CUDA_COMPAT_INFO"
	.align	4
        /*0000*/ 	.byte	0x02, 0x09, 0x00, 0x00, 0x02, 0x02, 0x01, 0x00, 0x02, 0x05, 0x05, 0x00, 0x03, 0x07, 0x01, 0x01
        /*0010*/ 	.byte	0x02, 0x03, 0x00, 0x00, 0x02, 0x06, 0x01, 0x00, 0x04, 0x0b, 0x08, 0x00, 0x09, 0x00, 0x00, 0x00
        /*0020*/ 	.byte	0x00, 0x00, 0x00, 0x00


//--------------------- .nv.info.default_function_kernel --------------------------
	.section	.nv.info.default_function_kernel,"",@"SHT_CUDA_INFO"
	.sectionflags	@""
	.align	4


	//----- nvinfo : EIATTR_CUDA_API_VERSION
	.align		4
        /*0000*/ 	.byte	0x04, 0x37
        /*0002*/ 	.short	(.L_7 - .L_6)
.L_6:
        /*0004*/ 	.word	0x00000082


	//----- nvinfo : EIATTR_KPARAM_INFO
	.align		4
.L_7:
        /*0008*/ 	.byte	0x04, 0x17
        /*000a*/ 	.short	(.L_9 - .L_8)
.L_8:
        /*000c*/ 	.word	0x00000000
        /*0010*/ 	.short	0x0001
        /*0012*/ 	.short	0x0008
        /*0014*/ 	.byte	0x00, 0xf5, 0x21, 0x00


	//----- nvinfo : EIATTR_KPARAM_INFO
	.align		4
.L_9:
        /*0018*/ 	.byte	0x04, 0x17
        /*001a*/ 	.short	(.L_11 - .L_10)
.L_10:
        /*001c*/ 	.word	0x00000000
        /*0020*/ 	.short	0x0000
        /*0022*/ 	.short	0x0000
        /*0024*/ 	.byte	0x00, 0xf5, 0x21, 0x00


	//----- nvinfo : EIATTR_SPARSE_MMA_MASK
	.align		4
.L_11:
        /*0028*/ 	.byte	0x03, 0x50
        /*002a*/ 	.short	0x0000


	//----- nvinfo : EIATTR_MAXREG_COUNT
	.align		4
        /*002c*/ 	.byte	0x03, 0x1b
        /*002e*/ 	.short	0x00ff


	//----- nvinfo : EIATTR_MERCURY_ISA_VERSION
	.align		4
        /*0030*/ 	.byte	0x03, 0x5f
        /*0032*/ 	.short	0x0101


	//----- nvinfo : EIATTR_VRC_CTA_INIT_COUNT
	.align		4
        /*0034*/ 	.byte	0x02, 0x4a
	.zero		1
	.zero		1


	//----- nvinfo : EIATTR_EXIT_INSTR_OFFSETS
	.align		4
        /*0038*/ 	.byte	0x04, 0x1c
        /*003a*/ 	.short	(.L_13 - .L_12)


	//   ....[0]....
.L_12:
        /*003c*/ 	.word	0x00000bc0


	//----- nvinfo : EIATTR_CBANK_PARAM_SIZE
	.align		4
.L_13:
        /*0040*/ 	.byte	0x03, 0x19
        /*0042*/ 	.short	0x0010


	//----- nvinfo : EIATTR_PARAM_CBANK
	.align		4
        /*0044*/ 	.byte	0x04, 0x0a
        /*0046*/ 	.short	(.L_15 - .L_14)
	.align		4
.L_14:
        /*0048*/ 	.word	index@(.nv.constant0.default_function_kernel)
        /*004c*/ 	.short	0x0380
        /*004e*/ 	.short	0x0010


	//----- nvinfo : EIATTR_SW_WAR
	.align		4
.L_15:
        /*0050*/ 	.byte	0x04, 0x36
        /*0052*/ 	.short	(.L_17 - .L_16)
.L_16:
        /*0054*/ 	.word	0x00000008
.L_17:


//--------------------- .nv.callgraph             --------------------------
	.section	.nv.callgraph,"",@"SHT_CUDA_CALLGRAPH"
	.align	4
	.sectionentsize	8
	.align		4
        /*0000*/ 	.word	0x00000000
	.align		4
        /*0004*/ 	.word	0xffffffff
	.align		4
        /*0008*/ 	.word	0x00000000
	.align		4
        /*000c*/ 	.word	0xfffffffe
	.align		4
        /*0010*/ 	.word	0x00000000
	.align		4
        /*0014*/ 	.word	0xfffffffd
	.align		4
        /*0018*/ 	.word	0x00000000
	.align		4
        /*001c*/ 	.word	0xfffffffc


//--------------------- .text.default_function_kernel --------------------------
	.section	.text.default_function_kernel,"ax",@progbits
	.align	128
        .global         default_function_kernel
        .type           default_function_kernel,@function
        .size           default_function_kernel,(.L_x_3 - default_function_kernel)
        .other          default_function_kernel,@"STO_CUDA_ENTRY STV_DEFAULT"
default_function_kernel:
.text.default_function_kernel:
[----:B------:R-:W-:Y:S01]  /*0000*/  LDC R1, c[0x0][0x37c] ;  /* 0x0000df00ff017b82 */ /* 0x000fe20000000800 */
[----:B------:R-:W0:Y:S01]  /*0010*/  LDCU.64 UR4, c[0x0][0x380] ;  /* 0x00007000ff0477ac */ /* 0x000e220008000a00 */
[----:B------:R-:W-:Y:S02]  /*0020*/  IMAD.MOV.U32 R0, RZ, RZ, RZ ;  /* 0x000000ffff007224 */ /* 0x000fe400078e00ff */
[----:B------:R-:W-:Y:S01]  /*0030*/  IMAD.MOV.U32 R27, RZ, RZ, 0x7f7ffffd ;  /* 0x7f7ffffdff1b7424 */ /* 0x000fe200078e00ff */
[----:B------:R-:W1:Y:S01]  /*0040*/  LDCU.64 UR6, c[0x0][0x358] ;  /* 0x00006b00ff0677ac */ /* 0x000e620008000a00 */
[----:B0-----:R-:W-:-:S04]  /*0050*/  UIADD3 UR4, UP0, UPT, UR4, 0x38, URZ ;  /* 0x0000003804047890 */ /* 0x001fc8000ff1e0ff */
[----:B-1----:R-:W-:-:S12]  /*0060*/  UIADD3.X UR5, UPT, UPT, URZ, UR5, URZ, UP0, !UPT ;  /* 0x00000005ff057290 */ /* 0x002fd800087fe4ff */
.L_x_1:
[----:B------:R-:W-:Y:S02]  /*0070*/  IMAD.U32 R2, RZ, RZ, UR4 ;  /* 0x00000004ff027e24 */ /* 0x000fe4000f8e00ff */
[----:B------:R-:W-:Y:S02]  /*0080*/  IMAD.U32 R3, RZ, RZ, UR5 ;  /* 0x00000005ff037e24 */ /* 0x000fe4000f8e00ff */
[----:B------:R-:W-:Y:S02]  /*0090*/  IMAD.MOV.U32 R7, RZ, RZ, RZ ;  /* 0x000000ffff077224 */ /* 0x000fe400078e00ff */
[----:B------:R-:W-:-:S04]  /*00a0*/  IMAD.WIDE.U32 R2, R0, 0x540, R2 ;  /* 0x0000054000027825 */ /* 0x000fc800078e0002 */
[----:B------:R-:W-:-:S05]  /*00b0*/  VIADD R0, R0, 0x1 ;  /* 0x0000000100007836 */ /* 0x000fca0000000000 */
[----:B------:R-:W-:-:S13]  /*00c0*/  ISETP.NE.AND P1, PT, R0, 0x6, PT ;  /* 0x000000060000780c */ /* 0x000fda0003f25270 */
.L_x_0:
[----:B------:R-:W-:-:S05]  /*00d0*/  IMAD.WIDE.U32 R4, R7, 0x1c0, R2 ;  /* 0x000001c007047825 */ /* 0x000fca00078e0002 */
[----:B------:R-:W2:Y:S04]  /*00e0*/  LDG.E.CONSTANT R8, desc[UR6][R4.64+-0x38] ;  /* 0xffffc80604087981 */ /* 0x000ea8000c1e9900 */
[----:B------:R-:W2:Y:S04]  /*00f0*/  LDG.E.CONSTANT R10, desc[UR6][R4.64+-0x34] ;  /* 0xffffcc06040a7981 */ /* 0x000ea8000c1e9900 */
[----:B------:R-:W3:Y:S04]  /*0100*/  LDG.E.CONSTANT R13, desc[UR6][R4.64+-0x30] ;  /* 0xffffd006040d7981 */ /* 0x000ee8000c1e9900 */
[----:B------:R-:W3:Y:S04]  /*0110*/  LDG.E.CONSTANT R24, desc[UR6][R4.64+-0x2c] ;  /* 0xffffd40604187981 */ /* 0x000ee8000c1e9900 */
[----:B------:R-:W4:Y:S04]  /*0120*/  LDG.E.CONSTANT R12, desc[UR6][R4.64+-0x28] ;  /* 0xffffd806040c7981 */ /* 0x000f28000c1e9900 */
[----:B------:R-:W4:Y:S04]  /*0130*/  LDG.E.CONSTANT R15, desc[UR6][R4.64+-0x24] ;  /* 0xffffdc06040f7981 */ /* 0x000f28000c1e9900 */
[----:B------:R-:W5:Y:S04]  /*0140*/  LDG.E.CONSTANT R17, desc[UR6][R4.64+-0x20] ;  /* 0xffffe00604117981 */ /* 0x000f68000c1e9900 */
        /* <DEDUP_REMOVED lines=11> */
[----:B------:R-:W5:Y:S01]  /*0200*/  LDG.E.CONSTANT R11, desc[UR6][R4.64+0x14] ;  /* 0x00001406040b7981 */ /* 0x000f62000c1e9900 */
[----:B--2---:R-:W-:-:S03]  /*0210*/  FMNMX3 R10, R27, R8, R10, PT ;  /* 0x000000081b0a7276 */ /* 0x004fc6000380000a */
[----:B------:R-:W2:Y:S04]  /*0220*/  LDG.E.CONSTANT R8, desc[UR6][R4.64+0x10] ;  /* 0x0000100604087981 */ /* 0x000ea8000c1e9900 */
[----:B------:R-:W2:Y:S01]  /*0230*/  LDG.E.CONSTANT R27, desc[UR6][R4.64+0x180] ;  /* 0x00018006041b7981 */ /* 0x000ea2000c1e9900 */
[----:B---3--:R-:W-:-:S03]  /*0240*/  FMNMX3 R24, R10, R13, R24, PT ;  /* 0x0000000d0a187276 */ /* 0x008fc60003800018 */
[----:B------:R-:W3:Y:S04]  /*0250*/  LDG.E.CONSTANT R10, desc[UR6][R4.64+0x18] ;  /* 0x00001806040a7981 */ /* 0x000ee8000c1e9900 */
[----:B------:R-:W3:Y:S01]  /*0260*/  LDG.E.CONSTANT R13, desc[UR6][R4.64+0x1c] ;  /* 0x00001c06040d7981 */ /* 0x000ee2000c1e9900 */
[----:B----4-:R-:W-:-:S03]  /*0270*/  FMNMX3 R24, R24, R12, R15, PT ;  /* 0x0000000c18187276 */ /* 0x010fc6000380000f */
[----:B------:R-:W4:Y:S04]  /*0280*/  LDG.E.CONSTANT R12, desc[UR6][R4.64+0x20] ;  /* 0x00002006040c7981 */ /* 0x000f28000c1e9900 */
[----:B------:R-:W4:Y:S01]  /*0290*/  LDG.E.CONSTANT R15, desc[UR6][R4.64+0x24] ;  /* 0x00002406040f7981 */ /* 0x000f22000c1e9900 */
[----:B-----5:R-:W-:-:S03]  /*02a0*/  FMNMX3 R24, R24, R17, R14, PT ;  /* 0x0000001118187276 */ /* 0x020fc6000380000e */
[----:B------:R-:W5:Y:S04]  /*02b0*/  LDG.E.CONSTANT R14, desc[UR6][R4.64+0x28] ;  /* 0x00002806040e7981 */ /* 0x000f68000c1e9900 */
[----:B------:R-:W5:Y:S01]  /*02c0*/  LDG.E.CONSTANT R17, desc[UR6][R4.64+0x2c] ;  /* 0x00002c0604117981 */ /* 0x000f62000c1e9900 */
[----:B------:R-:W-:-:S03]  /*02d0*/  FMNMX3 R24, R24, R16, R19, PT ;  /* 0x0000001018187276 */ /* 0x000fc60003800013 */
        /* <DEDUP_REMOVED lines=124> */
[----:B------:R-:W2:Y:S04]  /*0aa0*/  LDG.E.CONSTANT R11, desc[UR6][R4.64+0x17c] ;  /* 0x00017c06040b7981 */ /* 0x000ea8000c1e9900 */
[----:B------:R-:W2:Y:S01]  /*0ab0*/  LDG.E.CONSTANT R8, desc[UR6][R4.64+0x184] ;  /* 0x0001840604087981 */ /* 0x000ea2000c1e9900 */
[----:B---3--:R-:W-:-:S04]  /*0ac0*/  FMNMX3 R10, R26, R13, R10, PT ;  /* 0x0000000d1a0a7276 */ /* 0x008fc8000380000a */
[----:B----4-:R-:W-:-:S04]  /*0ad0*/  FMNMX3 R10, R10, R12, R15, PT ;  /* 0x0000000c0a0a7276 */ /* 0x010fc8000380000f */
[----:B-----5:R-:W-:Y:S01]  /*0ae0*/  FMNMX3 R10, R10, R17, R14, PT ;  /* 0x000000110a0a7276 */ /* 0x020fe2000380000e */
[----:B------:R-:W-:-:S03]  /*0af0*/  VIADD R7, R7, 0x1 ;  /* 0x0000000107077836 */ /* 0x000fc60000000000 */
[----:B------:R-:W-:Y:S02]  /*0b00*/  FMNMX3 R10, R10, R19, R16, PT ;  /* 0x000000130a0a7276 */ /* 0x000fe40003800010 */
[----:B------:R-:W-:Y:S02]  /*0b10*/  ISETP.NE.AND P0, PT, R7, 0x3, PT ;  /* 0x000000030700780c */ /* 0x000fe40003f05270 */
[----:B------:R-:W-:-:S04]  /*0b20*/  FMNMX3 R10, R10, R21, R18, PT ;  /* 0x000000150a0a7276 */ /* 0x000fc80003800012 */
[----:B------:R-:W-:-:S04]  /*0b30*/  FMNMX3 R10, R10, R23, R20, PT ;  /* 0x000000170a0a7276 */ /* 0x000fc80003800014 */
[----:B------:R-:W-:-:S04]  /*0b40*/  FMNMX3 R10, R10, R25, R22, PT ;  /* 0x000000190a0a7276 */ /* 0x000fc80003800016 */
[----:B------:R-:W-:-:S04]  /*0b50*/  FMNMX3 R6, R10, R9, R6, PT ;  /* 0x000000090a067276 */ /* 0x000fc80003800006 */
[----:B--2---:R-:W-:-:S04]  /*0b60*/  FMNMX3 R6, R6, R24, R11, PT ;  /* 0x0000001806067276 */ /* 0x004fc8000380000b */
[----:B------:R-:W-:Y:S01]  /*0b70*/  FMNMX3 R27, R6, R27, R8, PT ;  /* 0x0000001b061b7276 */ /* 0x000fe20003800008 */
[----:B------:R-:W-:Y:S06]  /*0b80*/  @P0 BRA `(.L_x_0) ;  /* 0xfffffff400500947 */ /* 0x000fec000383ffff */
[----:B------:R-:W-:Y:S05]  /*0b90*/  @P1 BRA `(.L_x_1) ;  /* 0xfffffff400341947 */ /* 0x000fea000383ffff */
[----:B------:R-:W0:Y:S02]  /*0ba0*/  LDC.64 R2, c[0x0][0x388] ;  /* 0x0000e200ff027b82 */ /* 0x000e240000000a00 */
[----:B0-----:R-:W-:Y:S01]  /*0bb0*/  STG.E desc[UR6][R2.64], R27 ;  /* 0x0000001b02007986 */ /* 0x001fe2000c101906 */
[----:B------:R-:W-:Y:S05]  /*0bc0*/  EXIT ;  /* 0x000000000000794d */ /* 0x000fea0003800000 */
.L_x_2:
[----:B------:R-:W-:-:S00]  /*0bd0*/  BRA `(.L_x_2) ;  /* 0xfffffffc00fc7947 */ /* 0x000fc0000383ffff */
[----:B------:R-:W-:-:S00]  /*0be0*/  NOP ;  /* 0x0000000000007918 */ /* 0x000fc00000000000 */
        /* <DEDUP_REMOVED lines=9> */
.L_x_3:


//--------------------- .nv.shared.reserved.0     --------------------------
	.section	.nv.shared.reserved.0,"aw",@nobits
	.weak		__nv_reservedSMEM_offset_0_alias
	.size		__nv_reservedSMEM_offset_0_alias, 0, 64
	.other		__nv_reservedSMEM_offset_0_alias,@"STO_CUDA_RESERVED_SHARED STV_DEFAULT"
__nv_reservedSMEM_offset_0_alias:
	.zero		0
	.zero		64


//--------------------- .nv.constant0.default_function_kernel --------------------------
	.section	.nv.constant0.default_function_kernel,"a",@progbits
	.sectionflags	@""
	.align	4
.nv.constant0.default_function_kernel:
	.zero		912


//--------------------- SYMBOLS --------------------------

	.type		.nv.reservedSmem.offset0,@object
	.size		.nv.reservedSmem.offset0,0x4
